//
// Generated by NVIDIA NVVM Compiler
//
// Compiler Build ID: CL-36424714
// Cuda compilation tools, release 13.0, V13.0.88
// Based on NVVM 20.0.0
//

.version 9.0
.target sm_100
.address_size 64

	// .globl	_Z6vecGPUPKfS0_Pfi

.visible .entry _Z6vecGPUPKfS0_Pfi(
	.param .u64 .ptr .align 1 _Z6vecGPUPKfS0_Pfi_param_0,
	.param .u64 .ptr .align 1 _Z6vecGPUPKfS0_Pfi_param_1,
	.param .u64 .ptr .align 1 _Z6vecGPUPKfS0_Pfi_param_2,
	.param .u32 _Z6vecGPUPKfS0_Pfi_param_3
)
{
	.reg .pred 	%p<7>;
	.reg .b32 	%r<31>;
	.reg .b32 	%f<21>;
	.reg .b64 	%rd<25>;

	ld.param.u64 	%rd4, [_Z6vecGPUPKfS0_Pfi_param_0];
	ld.param.u64 	%rd5, [_Z6vecGPUPKfS0_Pfi_param_1];
	ld.param.u64 	%rd6, [_Z6vecGPUPKfS0_Pfi_param_2];
	ld.param.u32 	%r12, [_Z6vecGPUPKfS0_Pfi_param_3];
	cvta.to.global.u64 	%rd1, %rd6;
	cvta.to.global.u64 	%rd2, %rd5;
	cvta.to.global.u64 	%rd3, %rd4;
	mov.u32 	%r13, %ctaid.x;
	mov.u32 	%r14, %ntid.x;
	mov.u32 	%r15, %tid.x;
	mad.lo.s32 	%r29, %r13, %r14, %r15;
	mov.u32 	%r16, %nctaid.x;
	mul.lo.s32 	%r2, %r14, %r16;
	setp.ge.s32 	%p1, %r29, %r12;
	@%p1 bra 	$L__BB0_7;
	add.s32 	%r17, %r29, %r2;
	max.s32 	%r18, %r12, %r17;
	setp.lt.s32 	%p2, %r17, %r12;
	selp.u32 	%r19, 1, 0, %p2;
	add.s32 	%r20, %r17, %r19;
	sub.s32 	%r21, %r18, %r20;
	div.u32 	%r22, %r21, %r2;
	add.s32 	%r3, %r22, %r19;
	and.b32  	%r23, %r3, 3;
	setp.eq.s32 	%p3, %r23, 3;
	@%p3 bra 	$L__BB0_4;
	add.s32 	%r24, %r3, 1;
	and.b32  	%r25, %r24, 3;
	neg.s32 	%r27, %r25;
$L__BB0_3:
	.pragma "nounroll";
	mul.wide.s32 	%rd7, %r29, 4;
	add.s64 	%rd8, %rd1, %rd7;
	add.s64 	%rd9, %rd2, %rd7;
	add.s64 	%rd10, %rd3, %rd7;
	ld.global.f32 	%f1, [%rd10];
	ld.global.f32 	%f2, [%rd9];
	ld.global.f32 	%f3, [%rd8];
	fma.rn.f32 	%f4, %f1, %f2, %f3;
	st.global.f32 	[%rd8], %f4;
	add.s32 	%r29, %r29, %r2;
	add.s32 	%r27, %r27, 1;
	setp.ne.s32 	%p4, %r27, 0;
	@%p4 bra 	$L__BB0_3;
$L__BB0_4:
	setp.lt.u32 	%p5, %r3, 3;
	@%p5 bra 	$L__BB0_7;
	mul.wide.s32 	%rd15, %r2, 4;
	shl.b32 	%r26, %r2, 2;
$L__BB0_6:
	mul.wide.s32 	%rd11, %r29, 4;
	add.s64 	%rd12, %rd3, %rd11;
	ld.global.f32 	%f5, [%rd12];
	add.s64 	%rd13, %rd2, %rd11;
	ld.global.f32 	%f6, [%rd13];
	add.s64 	%rd14, %rd1, %rd11;
	ld.global.f32 	%f7, [%rd14];
	fma.rn.f32 	%f8, %f5, %f6, %f7;
	st.global.f32 	[%rd14], %f8;
	add.s64 	%rd16, %rd12, %rd15;
	ld.global.f32 	%f9, [%rd16];
	add.s64 	%rd17, %rd13, %rd15;
	ld.global.f32 	%f10, [%rd17];
	add.s64 	%rd18, %rd14, %rd15;
	ld.global.f32 	%f11, [%rd18];
	fma.rn.f32 	%f12, %f9, %f10, %f11;
	st.global.f32 	[%rd18], %f12;
	add.s64 	%rd19, %rd16, %rd15;
	ld.global.f32 	%f13, [%rd19];
	add.s64 	%rd20, %rd17, %rd15;
	ld.global.f32 	%f14, [%rd20];
	add.s64 	%rd21, %rd18, %rd15;
	ld.global.f32 	%f15, [%rd21];
	fma.rn.f32 	%f16, %f13, %f14, %f15;
	st.global.f32 	[%rd21], %f16;
	add.s64 	%rd22, %rd19, %rd15;
	ld.global.f32 	%f17, [%rd22];
	add.s64 	%rd23, %rd20, %rd15;
	ld.global.f32 	%f18, [%rd23];
	add.s64 	%rd24, %rd21, %rd15;
	ld.global.f32 	%f19, [%rd24];
	fma.rn.f32 	%f20, %f17, %f18, %f19;
	st.global.f32 	[%rd24], %f20;
	add.s32 	%r29, %r26, %r29;
	setp.lt.s32 	%p6, %r29, %r12;
	@%p6 bra 	$L__BB0_6;
$L__BB0_7:
	ret;

}


// ===== COMPILED SASS (sm_100) =====

	.target	sm_100

	.elftype	@"ET_EXEC"


//--------------------- .note.nv.tkinfo           --------------------------
	.section	.note.nv.tkinfo,"",@"SHT_NOTE"
	.sectionflags	@"SHF_NOTE_NV_TKINFO"
	.tkinfo
        /*0018*/ 	.word	0x00000002
        /*0030*/ 	.string	""
        /*0030*/ 	.string	"ptxas"
        /*0030*/ 	.string	"Cuda compilation tools, release 13.0, V13.0.88"
        /*0030*/ 	.string	"Build cuda_13.0.r13.0/compiler.36424714_0"
        /*0030*/ 	.string	"-arch sm_100 -m 64 "



//--------------------- .note.nv.cuinfo           --------------------------
	.section	.note.nv.cuinfo,"",@"SHT_NOTE"
	.sectionflags	@"SHF_NOTE_NV_CUINFO"
        /*0018*/ 	.short	0x0002
        /*001a*/ 	.short	0x0064
        /*001c*/ 	.short	0x0082
	.zero		2


//--------------------- .nv.info                  --------------------------
	.section	.nv.info,"",@"SHT_CUDA_INFO"
	.align	4


	//----- nvinfo : EIATTR_REGCOUNT
	.align		4
        /*0000*/ 	.byte	0x04, 0x2f
        /*0002*/ 	.short	(.L_1 - .L_0)
	.align		4
.L_0:
        /*0004*/ 	.word	index@(_Z6vecGPUPKfS0_Pfi)
        /*0008*/ 	.word	0x0000001a


	//----- nvinfo : EIATTR_FRAME_SIZE
	.align		4
.L_1:
        /*000c*/ 	.byte	0x04, 0x11
        /*000e*/ 	.short	(.L_3 - .L_2)
	.align		4
.L_2:
        /*0010*/ 	.word	index@(_Z6vecGPUPKfS0_Pfi)
        /*0014*/ 	.word	0x00000000


	//----- nvinfo : EIATTR_MIN_STACK_SIZE
	.align		4
.L_3:
        /*0018*/ 	.byte	0x04, 0x12
        /*001a*/ 	.short	(.L_5 - .L_4)
	.align		4
.L_4:
        /*001c*/ 	.word	index@(_Z6vecGPUPKfS0_Pfi)
        /*0020*/ 	.word	0x00000000
.L_5:


//--------------------- .nv.compat                --------------------------
	.section	.nv.compat,"",@"SHT_CUDA_COMPAT_INFO"
	.align	4
        /*0000*/ 	.byte	0x02, 0x09, 0x00, 0x00, 0x02, 0x02, 0x01, 0x00, 0x02, 0x05, 0x05, 0x00, 0x03, 0x07, 0x01, 0x01
        /*0010*/ 	.byte	0x02, 0x03, 0x00, 0x00, 0x02, 0x06, 0x01, 0x00, 0x04, 0x0b, 0x08, 0x00, 0x09, 0x00, 0x00, 0x00
        /*0020*/ 	.byte	0x00, 0x00, 0x00, 0x00


//--------------------- .nv.info._Z6vecGPUPKfS0_Pfi --------------------------
	.section	.nv.info._Z6vecGPUPKfS0_Pfi,"",@"SHT_CUDA_INFO"
	.sectionflags	@""
	.align	4


	//----- nvinfo : EIATTR_CUDA_API_VERSION
	.align		4
        /*0000*/ 	.byte	0x04, 0x37
        /*0002*/ 	.short	(.L_7 - .L_6)
.L_6:
        /*0004*/ 	.word	0x00000082


	//----- nvinfo : EIATTR_KPARAM_INFO
	.align		4
.L_7:
        /*0008*/ 	.byte	0x04, 0x17
        /*000a*/ 	.short	(.L_9 - .L_8)
.L_8:
        /*000c*/ 	.word	0x00000000
        /*0010*/ 	.short	0x0003
        /*0012*/ 	.short	0x0018
        /*0014*/ 	.byte	0x00, 0xf0, 0x11, 0x00


	//----- nvinfo : EIATTR_KPARAM_INFO
	.align		4
.L_9:
        /*0018*/ 	.byte	0x04, 0x17
        /*001a*/ 	.short	(.L_11 - .L_10)
.L_10:
        /*001c*/ 	.word	0x00000000
        /*0020*/ 	.short	0x0002
        /*0022*/ 	.short	0x0010
        /*0024*/ 	.byte	0x00, 0xf5, 0x21, 0x00


	//----- nvinfo : EIATTR_KPARAM_INFO
	.align		4
.L_11:
        /*0028*/ 	.byte	0x04, 0x17
        /*002a*/ 	.short	(.L_13 - .L_12)
.L_12:
        /*002c*/ 	.word	0x00000000
        /*0030*/ 	.short	0x0001
        /*0032*/ 	.short	0x0008
        /*0034*/ 	.byte	0x00, 0xf5, 0x21, 0x00


	//----- nvinfo : EIATTR_KPARAM_INFO
	.align		4
.L_13:
        /*0038*/ 	.byte	0x04, 0x17
        /*003a*/ 	.short	(.L_15 - .L_14)
.L_14:
        /*003c*/ 	.word	0x00000000
        /*0040*/ 	.short	0x0000
        /*0042*/ 	.short	0x0000
        /*0044*/ 	.byte	0x00, 0xf5, 0x21, 0x00


	//----- nvinfo : EIATTR_SPARSE_MMA_MASK
	.align		4
.L_15:
        /*0048*/ 	.byte	0x03, 0x50
        /*004a*/ 	.short	0x0000


	//----- nvinfo : EIATTR_MAXREG_COUNT
	.align		4
        /*004c*/ 	.byte	0x03, 0x1b
        /*004e*/ 	.short	0x00ff


	//----- nvinfo : EIATTR_MERCURY_ISA_VERSION
	.align		4
        /*0050*/ 	.byte	0x03, 0x5f
        /*0052*/ 	.short	0x0101


	//----- nvinfo : EIATTR_VRC_CTA_INIT_COUNT
	.align		4
        /*0054*/ 	.byte	0x02, 0x4a
	.zero		1
	.zero		1


	//----- nvinfo : EIATTR_EXIT_INSTR_OFFSETS
	.align		4
        /*0058*/ 	.byte	0x04, 0x1c
        /*005a*/ 	.short	(.L_17 - .L_16)


	//   ....[0]....
.L_16:
        /*005c*/ 	.word	0x00000090


	//   ....[1]....
        /*0060*/ 	.word	0x000003b0


	//   ....[2]....
        /*0064*/ 	.word	0x00000620


	//----- nvinfo : EIATTR_CRS_STACK_SIZE
	.align		4
.L_17:
        /*0068*/ 	.byte	0x04, 0x1e
        /*006a*/ 	.short	(.L_19 - .L_18)
.L_18:
        /*006c*/ 	.word	0x00000000


	//----- nvinfo : EIATTR_CBANK_PARAM_SIZE
	.align		4
.L_19:
        /*0070*/ 	.byte	0x03, 0x19
        /*0072*/ 	.short	0x001c


	//----- nvinfo : EIATTR_PARAM_CBANK
	.align		4
        /*0074*/ 	.byte	0x04, 0x0a
        /*0076*/ 	.short	(.L_21 - .L_20)
	.align		4
.L_20:
        /*0078*/ 	.word	index@(.nv.constant0._Z6vecGPUPKfS0_Pfi)
        /*007c*/ 	.short	0x0380
        /*007e*/ 	.short	0x001c


	//----- nvinfo : EIATTR_SW_WAR
	.align		4
.L_21:
        /*0080*/ 	.byte	0x04, 0x36
        /*0082*/ 	.short	(.L_23 - .L_22)
.L_22:
        /*0084*/ 	.word	0x00000008
.L_23:


//--------------------- .nv.callgraph             --------------------------
	.section	.nv.callgraph,"",@"SHT_CUDA_CALLGRAPH"
	.align	4
	.sectionentsize	8
	.align		4
        /*0000*/ 	.word	0x00000000
	.align		4
        /*0004*/ 	.word	0xffffffff
	.align		4
        /*0008*/ 	.word	0x00000000
	.align		4
        /*000c*/ 	.word	0xfffffffe
	.align		4
        /*0010*/ 	.word	0x00000000
	.align		4
        /*0014*/ 	.word	0xfffffffd
	.align		4
        /*0018*/ 	.word	0x00000000
	.align		4
        /*001c*/ 	.word	0xfffffffc


//--------------------- .text._Z6vecGPUPKfS0_Pfi  --------------------------
	.section	.text._Z6vecGPUPKfS0_Pfi,"ax",@progbits
	.align	128
        .global         _Z6vecGPUPKfS0_Pfi
        .type           _Z6vecGPUPKfS0_Pfi,@function
        .size           _Z6vecGPUPKfS0_Pfi,(.L_x_5 - _Z6vecGPUPKfS0_Pfi)
        .other          _Z6vecGPUPKfS0_Pfi,@"STO_CUDA_ENTRY STV_DEFAULT"
_Z6vecGPUPKfS0_Pfi:
.text._Z6vecGPUPKfS0_Pfi:
[----:B------:R-:W-:Y:S01]  /*0000*/  LDC R1, c[0x0][0x37c] ;  /* 0x0000df00ff017b82 */ /* 0x000fe20000000800 */
[----:B------:R-:W0:Y:S07]  /*0010*/  S2R R3, SR_TID.X ;  /* 0x0000000000037919 */ /* 0x000e2e0000002100 */
[----:B------:R-:W0:Y:S01]  /*0020*/  S2UR UR4, SR_CTAID.X ;  /* 0x00000000000479c3 */ /* 0x000e220000002500 */
[----:B------:R-:W1:Y:S07]  /*0030*/  LDCU UR6, c[0x0][0x398] ;  /* 0x00007300ff0677ac */ /* 0x000e6e0008000800 */
[----:B------:R-:W0:Y:S01]  /*0040*/  LDC R0, c[0x0][0x360] ;  /* 0x0000d800ff007b82 */ /* 0x000e220000000800 */
[----:B------:R-:W2:Y:S01]  /*0050*/  LDCU UR5, c[0x0][0x370] ;  /* 0x00006e00ff0577ac */ /* 0x000ea20008000800 */
[----:B0-----:R-:W-:-:S02]  /*0060*/  IMAD R3, R0, UR4, R3 ;  /* 0x0000000400037c24 */ /* 0x001fc4000f8e0203 */
[----:B--2---:R-:W-:-:S03]  /*0070*/  IMAD R0, R0, UR5, RZ ;  /* 0x0000000500007c24 */ /* 0x004fc6000f8e02ff */
[----:B-1----:R-:W-:-:S13]  /*0080*/  ISETP.GE.AND P0, PT, R3, UR6, PT ;  /* 0x0000000603007c0c */ /* 0x002fda000bf06270 */
[----:B------:R-:W-:Y:S05]  /*0090*/  @P0 EXIT ;  /* 0x000000000000094d */ /* 0x000fea0003800000 */
[----:B------:R-:W0:Y:S01]  /*00a0*/  I2F.U32.RP R8, R0 ;  /* 0x0000000000087306 */ /* 0x000e220000209000 */
[----:B------:R-:W-:Y:S01]  /*00b0*/  IADD3 R2, PT, PT, R0, R3, RZ ;  /* 0x0000000300027210 */ /* 0x000fe20007ffe0ff */
[----:B------:R-:W1:Y:S01]  /*00c0*/  LDCU.64 UR4, c[0x0][0x358] ;  /* 0x00006b00ff0477ac */ /* 0x000e620008000a00 */
[----:B------:R-:W-:Y:S01]  /*00d0*/  IADD3 R9, PT, PT, RZ, -R0, RZ ;  /* 0x80000000ff097210 */ /* 0x000fe20007ffe0ff */
[----:B------:R-:W-:Y:S01]  /*00e0*/  BSSY.RECONVERGENT B0, `(.L_x_0) ;  /* 0x000002c000007945 */ /* 0x000fe20003800200 */
[C---:B------:R-:W-:Y:S02]  /*00f0*/  ISETP.GE.AND P0, PT, R2.reuse, UR6, PT ;  /* 0x0000000602007c0c */ /* 0x040fe4000bf06270 */
[----:B------:R-:W-:Y:S02]  /*0100*/  VIMNMX R7, PT, PT, R2, UR6, !PT ;  /* 0x0000000602077c48 */ /* 0x000fe4000ffe0100 */
[----:B------:R-:W-:Y:S02]  /*0110*/  SEL R6, RZ, 0x1, P0 ;  /* 0x00000001ff067807 */ /* 0x000fe40000000000 */
[----:B------:R-:W-:-:S02]  /*0120*/  ISETP.NE.U32.AND P2, PT, R0, RZ, PT ;  /* 0x000000ff0000720c */ /* 0x000fc40003f45070 */
[----:B------:R-:W-:Y:S01]  /*0130*/  IADD3 R7, PT, PT, R7, -R2, -R6 ;  /* 0x8000000207077210 */ /* 0x000fe20007ffe806 */
[----:B0-----:R-:W0:Y:S02]  /*0140*/  MUFU.RCP R8, R8 ;  /* 0x0000000800087308 */ /* 0x001e240000001000 */
[----:B0-----:R-:W-:-:S06]  /*0150*/  IADD3 R4, PT, PT, R8, 0xffffffe, RZ ;  /* 0x0ffffffe08047810 */ /* 0x001fcc0007ffe0ff */
[----:B------:R0:W2:Y:S02]  /*0160*/  F2I.FTZ.U32.TRUNC.NTZ R5, R4 ;  /* 0x0000000400057305 */ /* 0x0000a4000021f000 */
[----:B0-----:R-:W-:Y:S02]  /*0170*/  HFMA2 R4, -RZ, RZ, 0, 0 ;  /* 0x00000000ff047431 */ /* 0x001fe400000001ff */
[----:B--2---:R-:W-:-:S04]  /*0180*/  IMAD R9, R9, R5, RZ ;  /* 0x0000000509097224 */ /* 0x004fc800078e02ff */
[----:B------:R-:W-:-:S06]  /*0190*/  IMAD.HI.U32 R8, R5, R9, R4 ;  /* 0x0000000905087227 */ /* 0x000fcc00078e0004 */
[----:B------:R-:W-:-:S05]  /*01a0*/  IMAD.HI.U32 R5, R8, R7, RZ ;  /* 0x0000000708057227 */ /* 0x000fca00078e00ff */
[----:B------:R-:W-:-:S05]  /*01b0*/  IADD3 R2, PT, PT, -R5, RZ, RZ ;  /* 0x000000ff05027210 */ /* 0x000fca0007ffe1ff */
[----:B------:R-:W-:-:S05]  /*01c0*/  IMAD R7, R0, R2, R7 ;  /* 0x0000000200077224 */ /* 0x000fca00078e0207 */
[----:B------:R-:W-:-:S13]  /*01d0*/  ISETP.GE.U32.AND P0, PT, R7, R0, PT ;  /* 0x000000000700720c */ /* 0x000fda0003f06070 */
[----:B------:R-:W-:Y:S02]  /*01e0*/  @P0 IADD3 R7, PT, PT, -R0, R7, RZ ;  /* 0x0000000700070210 */ /* 0x000fe40007ffe1ff */
[----:B------:R-:W-:Y:S02]  /*01f0*/  @P0 IADD3 R5, PT, PT, R5, 0x1, RZ ;  /* 0x0000000105050810 */ /* 0x000fe40007ffe0ff */
[----:B------:R-:W-:-:S13]  /*0200*/  ISETP.GE.U32.AND P1, PT, R7, R0, PT ;  /* 0x000000000700720c */ /* 0x000fda0003f26070 */
[----:B------:R-:W-:Y:S02]  /*0210*/  @P1 IADD3 R5, PT, PT, R5, 0x1, RZ ;  /* 0x0000000105051810 */ /* 0x000fe40007ffe0ff */
[----:B------:R-:W-:-:S04]  /*0220*/  @!P2 LOP3.LUT R5, RZ, R0, RZ, 0x33, !PT ;  /* 0x00000000ff05a212 */ /* 0x000fc800078e33ff */
[----:B------:R-:W-:-:S04]  /*0230*/  IADD3 R2, PT, PT, R6, R5, RZ ;  /* 0x0000000506027210 */ /* 0x000fc80007ffe0ff */
[C---:B------:R-:W-:Y:S02]  /*0240*/  LOP3.LUT R4, R2.reuse, 0x3, RZ, 0xc0, !PT ;  /* 0x0000000302047812 */ /* 0x040fe400078ec0ff */
[----:B------:R-:W-:Y:S02]  /*0250*/  ISETP.GE.U32.AND P1, PT, R2, 0x3, PT ;  /* 0x000000030200780c */ /* 0x000fe40003f26070 */
[----:B------:R-:W-:-:S13]  /*0260*/  ISETP.NE.AND P0, PT, R4, 0x3, PT ;  /* 0x000000030400780c */ /* 0x000fda0003f05270 */
[----:B-1----:R-:W-:Y:S05]  /*0270*/  @!P0 BRA `(.L_x_1) ;  /* 0x0000000000488947 */ /* 0x002fea0003800000 */
[----:B------:R-:W0:Y:S01]  /*0280*/  LDC.64 R4, c[0x0][0x390] ;  /* 0x0000e400ff047b82 */ /* 0x000e220000000a00 */
[----:B------:R-:W-:-:S04]  /*0290*/  IADD3 R2, PT, PT, R2, 0x1, RZ ;  /* 0x0000000102027810 */ /* 0x000fc80007ffe0ff */
[----:B------:R-:W-:-:S03]  /*02a0*/  LOP3.LUT R2, R2, 0x3, RZ, 0xc0, !PT ;  /* 0x0000000302027812 */ /* 0x000fc600078ec0ff */
[----:B------:R-:W1:Y:S01]  /*02b0*/  LDC.64 R6, c[0x0][0x380] ;  /* 0x0000e000ff067b82 */ /* 0x000e620000000a00 */
[----:B------:R-:W-:-:S07]  /*02c0*/  IADD3 R2, PT, PT, -R2, RZ, RZ ;  /* 0x000000ff02027210 */ /* 0x000fce0007ffe1ff */
[----:B------:R-:W2:Y:S02]  /*02d0*/  LDC.64 R8, c[0x0][0x388] ;  /* 0x0000e200ff087b82 */ /* 0x000ea40000000a00 */
.L_x_2:
[----:B--2---:R-:W-:-:S04]  /*02e0*/  IMAD.WIDE R12, R3, 0x4, R8 ;  /* 0x00000004030c7825 */ /* 0x004fc800078e0208 */
[C---:B-1----:R-:W-:Y:S02]  /*02f0*/  IMAD.WIDE R14, R3.reuse, 0x4, R6 ;  /* 0x00000004030e7825 */ /* 0x042fe400078e0206 */
[----:B------:R-:W2:Y:S02]  /*0300*/  LDG.E R13, desc[UR4][R12.64] ;  /* 0x000000040c0d7981 */ /* 0x000ea4000c1e1900 */
[----:B0--3--:R-:W-:Y:S02]  /*0310*/  IMAD.WIDE R10, R3, 0x4, R4 ;  /* 0x00000004030a7825 */ /* 0x009fe400078e0204 */
[----:B------:R-:W2:Y:S04]  /*0320*/  LDG.E R14, desc[UR4][R14.64] ;  /* 0x000000040e0e7981 */ /* 0x000ea8000c1e1900 */
[----:B------:R-:W2:Y:S01]  /*0330*/  LDG.E R17, desc[UR4][R10.64] ;  /* 0x000000040a117981 */ /* 0x000ea2000c1e1900 */
[----:B------:R-:W-:-:S04]  /*0340*/  IADD3 R2, PT, PT, R2, 0x1, RZ ;  /* 0x0000000102027810 */ /* 0x000fc80007ffe0ff */
[----:B------:R-:W-:Y:S02]  /*0350*/  ISETP.NE.AND P0, PT, R2, RZ, PT ;  /* 0x000000ff0200720c */ /* 0x000fe40003f05270 */
[----:B------:R-:W-:Y:S01]  /*0360*/  IADD3 R3, PT, PT, R0, R3, RZ ;  /* 0x0000000300037210 */ /* 0x000fe20007ffe0ff */
[----:B--2---:R-:W-:-:S05]  /*0370*/  FFMA R17, R14, R13, R17 ;  /* 0x0000000d0e117223 */ /* 0x004fca0000000011 */
[----:B------:R3:W-:Y:S05]  /*0380*/  STG.E desc[UR4][R10.64], R17 ;  /* 0x000000110a007986 */ /* 0x0007ea000c101904 */
[----:B------:R-:W-:Y:S05]  /*0390*/  @P0 BRA `(.L_x_2) ;  /* 0xfffffffc00d00947 */ /* 0x000fea000383ffff */
.L_x_1:
[----:B------:R-:W-:Y:S05]  /*03a0*/  BSYNC.RECONVERGENT B0 ;  /* 0x0000000000007941 */ /* 0x000fea0003800200 */
.L_x_0:
[----:B------:R-:W-:Y:S05]  /*03b0*/  @!P1 EXIT ;  /* 0x000000000000994d */ /* 0x000fea0003800000 */
.L_x_3:
[----:B------:R-:W3:Y:S08]  /*03c0*/  LDC.64 R4, c[0x0][0x380] ;  /* 0x0000e000ff047b82 */ /* 0x000ef00000000a00 */
[----:B0-----:R-:W0:Y:S08]  /*03d0*/  LDC.64 R6, c[0x0][0x388] ;  /* 0x0000e200ff067b82 */ /* 0x001e300000000a00 */
[----:B------:R-:W1:Y:S01]  /*03e0*/  LDC.64 R8, c[0x0][0x390] ;  /* 0x0000e400ff087b82 */ /* 0x000e620000000a00 */
[----:B---3--:R-:W-:-:S05]  /*03f0*/  IMAD.WIDE R10, R3, 0x4, R4 ;  /* 0x00000004030a7825 */ /* 0x008fca00078e0204 */
[----:B------:R-:W2:Y:S01]  /*0400*/  LDG.E R2, desc[UR4][R10.64] ;  /* 0x000000040a027981 */ /* 0x000ea2000c1e1900 */
[----:B0-----:R-:W-:-:S05]  /*0410*/  IMAD.WIDE R12, R3, 0x4, R6 ;  /* 0x00000004030c7825 */ /* 0x001fca00078e0206 */
[----:B------:R-:W2:Y:S01]  /*0420*/  LDG.E R5, desc[UR4][R12.64] ;  /* 0x000000040c057981 */ /* 0x000ea2000c1e1900 */
[----:B-1----:R-:W-:-:S05]  /*0430*/  IMAD.WIDE R16, R3, 0x4, R8 ;  /* 0x0000000403107825 */ /* 0x002fca00078e0208 */
[----:B------:R-:W2:Y:S01]  /*0440*/  LDG.E R7, desc[UR4][R16.64] ;  /* 0x0000000410077981 */ /* 0x000ea2000c1e1900 */
[----:B------:R-:W-:-:S04]  /*0450*/  IMAD.WIDE R8, R0, 0x4, R16 ;  /* 0x0000000400087825 */ /* 0x000fc800078e0210 */
[----:B--2---:R-:W-:Y:S01]  /*0460*/  FFMA R19, R2, R5, R7 ;  /* 0x0000000502137223 */ /* 0x004fe20000000007 */
[----:B------:R-:W-:-:S04]  /*0470*/  IMAD.WIDE R4, R0, 0x4, R10 ;  /* 0x0000000400047825 */ /* 0x000fc800078e020a */
[C---:B------:R-:W-:Y:S01]  /*0480*/  IMAD.WIDE R6, R0.reuse, 0x4, R12 ;  /* 0x0000000400067825 */ /* 0x040fe200078e020c */
[----:B------:R0:W-:Y:S04]  /*0490*/  STG.E desc[UR4][R16.64], R19 ;  /* 0x0000001310007986 */ /* 0x0001e8000c101904 */
[----:B------:R-:W2:Y:S04]  /*04a0*/  LDG.E R2, desc[UR4][R4.64] ;  /* 0x0000000404027981 */ /* 0x000ea8000c1e1900 */
[----:B------:R-:W2:Y:S04]  /*04b0*/  LDG.E R15, desc[UR4][R6.64] ;  /* 0x00000004060f7981 */ /* 0x000ea8000c1e1900 */
[----:B------:R-:W2:Y:S01]  /*04c0*/  LDG.E R21, desc[UR4][R8.64] ;  /* 0x0000000408157981 */ /* 0x000ea2000c1e1900 */
[----:B------:R-:W-:-:S04]  /*04d0*/  IMAD.WIDE R10, R0, 0x4, R4 ;  /* 0x00000004000a7825 */ /* 0x000fc800078e0204 */
[----:B------:R-:W-:-:S04]  /*04e0*/  IMAD.WIDE R12, R0, 0x4, R6 ;  /* 0x00000004000c7825 */ /* 0x000fc800078e0206 */
[----:B--2---:R-:W-:Y:S01]  /*04f0*/  FFMA R21, R2, R15, R21 ;  /* 0x0000000f02157223 */ /* 0x004fe20000000015 */
[----:B------:R-:W-:-:S04]  /*0500*/  IMAD.WIDE R14, R0, 0x4, R8 ;  /* 0x00000004000e7825 */ /* 0x000fc800078e0208 */
[----:B------:R1:W-:Y:S04]  /*0510*/  STG.E desc[UR4][R8.64], R21 ;  /* 0x0000001508007986 */ /* 0x0003e8000c101904 */
[----:B------:R-:W2:Y:S04]  /*0520*/  LDG.E R2, desc[UR4][R10.64] ;  /* 0x000000040a027981 */ /* 0x000ea8000c1e1900 */
[----:B------:R-:W2:Y:S04]  /*0530*/  LDG.E R23, desc[UR4][R12.64] ;  /* 0x000000040c177981 */ /* 0x000ea8000c1e1900 */
[----:B0-----:R-:W2:Y:S01]  /*0540*/  LDG.E R17, desc[UR4][R14.64] ;  /* 0x000000040e117981 */ /* 0x001ea2000c1e1900 */
[----:B------:R-:W-:-:S04]  /*0550*/  IMAD.WIDE R4, R0, 0x4, R10 ;  /* 0x0000000400047825 */ /* 0x000fc800078e020a */
[----:B------:R-:W-:-:S04]  /*0560*/  IMAD.WIDE R6, R0, 0x4, R12 ;  /* 0x0000000400067825 */ /* 0x000fc800078e020c */
[----:B--2---:R-:W-:Y:S01]  /*0570*/  FFMA R23, R2, R23, R17 ;  /* 0x0000001702177223 */ /* 0x004fe20000000011 */
[----:B------:R-:W-:-:S04]  /*0580*/  IMAD.WIDE R16, R0, 0x4, R14 ;  /* 0x0000000400107825 */ /* 0x000fc800078e020e */
[----:B------:R0:W-:Y:S04]  /*0590*/  STG.E desc[UR4][R14.64], R23 ;  /* 0x000000170e007986 */ /* 0x0001e8000c101904 */
[----:B------:R-:W2:Y:S04]  /*05a0*/  LDG.E R4, desc[UR4][R4.64] ;  /* 0x0000000404047981 */ /* 0x000ea8000c1e1900 */
[----:B------:R-:W2:Y:S04]  /*05b0*/  LDG.E R7, desc[UR4][R6.64] ;  /* 0x0000000406077981 */ /* 0x000ea8000c1e1900 */
[----:B-1----:R-:W2:Y:S01]  /*05c0*/  LDG.E R9, desc[UR4][R16.64] ;  /* 0x0000000410097981 */ /* 0x002ea2000c1e1900 */
[----:B------:R-:W-:-:S04]  /*05d0*/  LEA R3, R0, R3, 0x2 ;  /* 0x0000000300037211 */ /* 0x000fc800078e10ff */
[----:B------:R-:W-:Y:S01]  /*05e0*/  ISETP.GE.AND P0, PT, R3, UR6, PT ;  /* 0x0000000603007c0c */ /* 0x000fe2000bf06270 */
[----:B--2---:R-:W-:-:S05]  /*05f0*/  FFMA R9, R4, R7, R9 ;  /* 0x0000000704097223 */ /* 0x004fca0000000009 */
[----:B------:R0:W-:Y:S07]  /*0600*/  STG.E desc[UR4][R16.64], R9 ;  /* 0x0000000910007986 */ /* 0x0001ee000c101904 */
[----:B------:R-:W-:Y:S05]  /*0610*/  @!P0 BRA `(.L_x_3) ;  /* 0xfffffffc00688947 */ /* 0x000fea000383ffff */
[----:B------:R-:W-:Y:S05]  /*0620*/  EXIT ;  /* 0x000000000000794d */ /* 0x000fea0003800000 */
.L_x_4:
[----:B------:R-:W-:-:S00]  /*0630*/  BRA `(.L_x_4) ;  /* 0xfffffffc00fc7947 */ /* 0x000fc0000383ffff */
[----:B------:R-:W-:-:S00]  /*0640*/  NOP ;  /* 0x0000000000007918 */ /* 0x000fc00000000000 */
        /* <DEDUP_REMOVED lines=11> */
.L_x_5:


//--------------------- .nv.shared.reserved.0     --------------------------
	.section	.nv.shared.reserved.0,"aw",@nobits
	.weak		__nv_reservedSMEM_offset_0_alias
	.size		__nv_reservedSMEM_offset_0_alias, 0, 64
	.other		__nv_reservedSMEM_offset_0_alias,@"STO_CUDA_RESERVED_SHARED STV_DEFAULT"
__nv_reservedSMEM_offset_0_alias:
	.zero		0
	.zero		64


//--------------------- .nv.constant0._Z6vecGPUPKfS0_Pfi --------------------------
	.section	.nv.constant0._Z6vecGPUPKfS0_Pfi,"a",@progbits
	.sectionflags	@""
	.align	4
.nv.constant0._Z6vecGPUPKfS0_Pfi:
	.zero		924


//--------------------- SYMBOLS --------------------------

	.type		.nv.reservedSmem.offset0,@object
	.size		.nv.reservedSmem.offset0,0x4
